	.headerflags	@"EF_CUDA_TEXMODE_UNIFIED EF_CUDA_64BIT_ADDRESS EF_CUDA_ACCELERATORS EF_CUDA_SM90 EF_CUDA_VIRTUAL_SM(EF_CUDA_SM90)"
	.elftype	@"ET_EXEC"


//--------------------- .nv.info                  --------------------------
	.section	.nv.info,"",@"SHT_CUDA_INFO"
	.align	4


	//----- nvinfo : EIATTR_REGCOUNT
	.align		4
        /*0000*/ 	.byte	0x04, 0x2f
        /*0002*/ 	.short	(.L_2 - .L_1)
	.align		4
.L_1:
        /*0004*/ 	.word	index@(triton_per_fused__native_batch_norm_legit_add_convolution_4)
        /*0008*/ 	.word	0x0000001c


	//----- nvinfo : EIATTR_MIN_STACK_SIZE
	.align		4
.L_2:
        /*000c*/ 	.byte	0x04, 0x12
        /*000e*/ 	.short	(.L_4 - .L_3)
	.align		4
.L_3:
        /*0010*/ 	.word	index@(triton_per_fused__native_batch_norm_legit_add_convolution_4)
        /*0014*/ 	.word	0x00000000


	//----- nvinfo : EIATTR_FRAME_SIZE
	.align		4
.L_4:
        /*0018*/ 	.byte	0x04, 0x11
        /*001a*/ 	.short	(.L_6 - .L_5)
	.align		4
.L_5:
        /*001c*/ 	.word	index@(triton_per_fused__native_batch_norm_legit_add_convolution_4)
        /*0020*/ 	.word	0x00000000


	//----- nvinfo : EIATTR_MIN_STACK_SIZE
	.align		4
.L_6:
        /*0024*/ 	.byte	0x04, 0x12
        /*0026*/ 	.short	(.L_8 - .L_7)
	.align		4
.L_7:
        /*0028*/ 	.word	index@(triton_per_fused__native_batch_norm_legit_add_convolution_4)
        /*002c*/ 	.word	0x00000000
.L_8:


//--------------------- .nv.info.triton_per_fused__native_batch_norm_legit_add_convolution_4 --------------------------
	.section	.nv.info.triton_per_fused__native_batch_norm_legit_add_convolution_4,"",@"SHT_CUDA_INFO"
	.sectionflags	@""
	.align	4


	//----- nvinfo : EIATTR_CUDA_API_VERSION
	.align		4
        /*0000*/ 	.byte	0x04, 0x37
        /*0002*/ 	.short	(.L_10 - .L_9)
.L_9:
        /*0004*/ 	.word	0x0000007c


	//----- nvinfo : EIATTR_KPARAM_INFO
	.align		4
.L_10:
        /*0008*/ 	.byte	0x04, 0x17
        /*000a*/ 	.short	(.L_12 - .L_11)
.L_11:
        /*000c*/ 	.word	0x00000000
        /*0010*/ 	.short	0x0007
        /*0012*/ 	.short	0x0034
        /*0014*/ 	.byte	0x00, 0xf0, 0x11, 0x00


	//----- nvinfo : EIATTR_KPARAM_INFO
	.align		4
.L_12:
        /*0018*/ 	.byte	0x04, 0x17
        /*001a*/ 	.short	(.L_14 - .L_13)
.L_13:
        /*001c*/ 	.word	0x00000000
        /*0020*/ 	.short	0x0006
        /*0022*/ 	.short	0x0030
        /*0024*/ 	.byte	0x00, 0xf0, 0x11, 0x00


	//----- nvinfo : EIATTR_KPARAM_INFO
	.align		4
.L_14:
        /*0028*/ 	.byte	0x04, 0x17
        /*002a*/ 	.short	(.L_16 - .L_15)
.L_15:
        /*002c*/ 	.word	0x00000000
        /*0030*/ 	.short	0x0005
        /*0032*/ 	.short	0x0028
        /*0034*/ 	.byte	0x00, 0xf4, 0x21, 0x00


	//----- nvinfo : EIATTR_KPARAM_INFO
	.align		4
.L_16:
        /*0038*/ 	.byte	0x04, 0x17
        /*003a*/ 	.short	(.L_18 - .L_17)
.L_17:
        /*003c*/ 	.word	0x00000000
        /*0040*/ 	.short	0x0004
        /*0042*/ 	.short	0x0020
        /*0044*/ 	.byte	0x00, 0xf4, 0x21, 0x00


	//----- nvinfo : EIATTR_KPARAM_INFO
	.align		4
.L_18:
        /*0048*/ 	.byte	0x04, 0x17
        /*004a*/ 	.short	(.L_20 - .L_19)
.L_19:
        /*004c*/ 	.word	0x00000000
        /*0050*/ 	.short	0x0003
        /*0052*/ 	.short	0x0018
        /*0054*/ 	.byte	0x00, 0xf4, 0x21, 0x00


	//----- nvinfo : EIATTR_KPARAM_INFO
	.align		4
.L_20:
        /*0058*/ 	.byte	0x04, 0x17
        /*005a*/ 	.short	(.L_22 - .L_21)
.L_21:
        /*005c*/ 	.word	0x00000000
        /*0060*/ 	.short	0x0002
        /*0062*/ 	.short	0x0010
        /*0064*/ 	.byte	0x00, 0xf4, 0x21, 0x00


	//----- nvinfo : EIATTR_KPARAM_INFO
	.align		4
.L_22:
        /*0068*/ 	.byte	0x04, 0x17
        /*006a*/ 	.short	(.L_24 - .L_23)
.L_23:
        /*006c*/ 	.word	0x00000000
        /*0070*/ 	.short	0x0001
        /*0072*/ 	.short	0x0008
        /*0074*/ 	.byte	0x00, 0xf4, 0x21, 0x00


	//----- nvinfo : EIATTR_KPARAM_INFO
	.align		4
.L_24:
        /*0078*/ 	.byte	0x04, 0x17
        /*007a*/ 	.short	(.L_26 - .L_25)
.L_25:
        /*007c*/ 	.word	0x00000000
        /*0080*/ 	.short	0x0000
        /*0082*/ 	.short	0x0000
        /*0084*/ 	.byte	0x00, 0xf4, 0x21, 0x00


	//----- nvinfo : EIATTR_SPARSE_MMA_MASK
	.align		4
.L_26:
        /*0088*/ 	.byte	0x03, 0x50
        /*008a*/ 	.short	0x0000


	//----- nvinfo : EIATTR_MAXREG_COUNT
	.align		4
        /*008c*/ 	.byte	0x03, 0x1b
        /*008e*/ 	.short	0x00ff


	//----- nvinfo : EIATTR_COOP_GROUP_MASK_REGIDS
	.align		4
        /*0090*/ 	.byte	0x04, 0x29
        /*0092*/ 	.short	(.L_28 - .L_27)


	//   ....[0]....
.L_27:
        /*0094*/ 	.word	0xffffffff


	//   ....[1]....
        /*0098*/ 	.word	0xffffffff


	//   ....[2]....
        /*009c*/ 	.word	0xffffffff


	//   ....[3]....
        /*00a0*/ 	.word	0xffffffff


	//   ....[4]....
        /*00a4*/ 	.word	0xffffffff


	//   ....[5]....
        /*00a8*/ 	.word	0xffffffff


	//----- nvinfo : EIATTR_COOP_GROUP_INSTR_OFFSETS
	.align		4
.L_28:
        /*00ac*/ 	.byte	0x04, 0x28
        /*00ae*/ 	.short	(.L_30 - .L_29)


	//   ....[0]....
.L_29:
        /*00b0*/ 	.word	0x00000290


	//   ....[1]....
        /*00b4*/ 	.word	0x000002b0


	//   ....[2]....
        /*00b8*/ 	.word	0x000002d0


	//   ....[3]....
        /*00bc*/ 	.word	0x00000350


	//   ....[4]....
        /*00c0*/ 	.word	0x00000370


	//   ....[5]....
        /*00c4*/ 	.word	0x000003e0


	//----- nvinfo : EIATTR_EXIT_INSTR_OFFSETS
	.align		4
.L_30:
        /*00c8*/ 	.byte	0x04, 0x1c
        /*00ca*/ 	.short	(.L_32 - .L_31)


	//   ....[0]....
.L_31:
        /*00cc*/ 	.word	0x00000560


	//   ....[1]....
        /*00d0*/ 	.word	0x00000590


	//----- nvinfo : EIATTR_REQNTID
	.align		4
.L_32:
        /*00d4*/ 	.byte	0x04, 0x10
        /*00d6*/ 	.short	(.L_34 - .L_33)
.L_33:
        /*00d8*/ 	.word	0x00000040
        /*00dc*/ 	.word	0x00000001
        /*00e0*/ 	.word	0x00000001


	//----- nvinfo : EIATTR_CBANK_PARAM_SIZE
	.align		4
.L_34:
        /*00e4*/ 	.byte	0x03, 0x19
        /*00e6*/ 	.short	0x0038


	//----- nvinfo : EIATTR_PARAM_CBANK
	.align		4
        /*00e8*/ 	.byte	0x04, 0x0a
        /*00ea*/ 	.short	(.L_36 - .L_35)
	.align		4
.L_35:
        /*00ec*/ 	.word	index@(.nv.constant0.triton_per_fused__native_batch_norm_legit_add_convolution_4)
        /*00f0*/ 	.short	0x0210
        /*00f2*/ 	.short	0x0038


	//----- nvinfo : EIATTR_SW_WAR
	.align		4
.L_36:
        /*00f4*/ 	.byte	0x04, 0x36
        /*00f6*/ 	.short	(.L_38 - .L_37)
.L_37:
        /*00f8*/ 	.word	0x00000008
.L_38:


//--------------------- .nv.callgraph             --------------------------
	.section	.nv.callgraph,"",@"SHT_CUDA_CALLGRAPH"
	.align	4
	.sectionentsize	8
	.align		4
        /*0000*/ 	.word	0x00000000
	.align		4
        /*0004*/ 	.word	0xffffffff
	.align		4
        /*0008*/ 	.word	0x00000000
	.align		4
        /*000c*/ 	.word	0xfffffffe
	.align		4
        /*0010*/ 	.word	0x00000000
	.align		4
        /*0014*/ 	.word	0xfffffffd
	.align		4
        /*0018*/ 	.word	0x00000000
	.align		4
        /*001c*/ 	.word	0xfffffffc


//--------------------- .nv.constant4             --------------------------
	.section	.nv.constant4,"a",@progbits
	.align	8
	.align		8
.nv.constant4:
        /*0000*/ 	.dword	_$_str


//--------------------- .text.triton_per_fused__native_batch_norm_legit_add_convolution_4 --------------------------
	.section	.text.triton_per_fused__native_batch_norm_legit_add_convolution_4,"ax",@progbits
	.sectionflags	@"SHF_BARRIERS=1"
	.align	128
        .global         triton_per_fused__native_batch_norm_legit_add_convolution_4
        .type           triton_per_fused__native_batch_norm_legit_add_convolution_4,@function
        .size           triton_per_fused__native_batch_norm_legit_add_convolution_4,(.L_x_1 - triton_per_fused__native_batch_norm_legit_add_convolution_4)
        .other          triton_per_fused__native_batch_norm_legit_add_convolution_4,@"STO_CUDA_ENTRY STV_DEFAULT"
triton_per_fused__native_batch_norm_legit_add_convolution_4:
.text.triton_per_fused__native_batch_norm_legit_add_convolution_4:
[----:B------:R-:W0:Y:S02]  /*0000*/  LDC R1, c[0x0][0x28] ;  /* 0x00000a00ff017b82 */ /* 0x000e240000000800 */
[----:B------:R-:W1:Y:S01]  /*0010*/  S2R R0, SR_TID.X ;  /* 0x0000000000007919 */ /* 0x000e620000002100 */
[----:B------:R-:W2:Y:S01]  /*0020*/  LDC.64 R2, c[0x0][0x210] ;  /* 0x00008400ff027b82 */ /* 0x000ea20000000a00 */
[----:B------:R-:W-:Y:S01]  /*0030*/  ULDC.64 UR6, c[0x0][0x208] ;  /* 0x0000820000067ab9 */ /* 0x000fe20000000a00 */
[----:B------:R-:W3:Y:S06]  /*0040*/  S2R R6, SR_CTAID.X ;  /* 0x0000000000067919 */ /* 0x000eec0000002500 */
[----:B------:R-:W4:Y:S08]  /*0050*/  LDC.64 R4, c[0x0][0x218] ;  /* 0x00008600ff047b82 */ /* 0x000f300000000a00 */
[----:B------:R-:W5:Y:S01]  /*0060*/  LDC.64 R14, c[0x0][0x220] ;  /* 0x00008800ff0e7b82 */ /* 0x000f620000000a00 */
[----:B-1----:R-:W-:-:S02]  /*0070*/  SHF.R.U32.HI R10, RZ, 0x3, R0 ;  /* 0x00000003ff0a7819 */ /* 0x002fc40000011600 */
[----:B---3--:R-:W-:Y:S02]  /*0080*/  SHF.L.U32 R9, R6, 0x3, RZ ;  /* 0x0000000306097819 */ /* 0x008fe400000006ff */
[----:B------:R-:W-:Y:S02]  /*0090*/  SGXT.U32 R10, R10, 0x3 ;  /* 0x000000030a0a781a */ /* 0x000fe40000000000 */
[----:B------:R-:W-:Y:S02]  /*00a0*/  SHF.R.S32.HI R8, RZ, 0x1c, R6 ;  /* 0x0000001cff087819 */ /* 0x000fe40000011406 */
[----:B------:R-:W-:Y:S02]  /*00b0*/  LOP3.LUT R11, R9, R10, RZ, 0xfc, !PT ;  /* 0x0000000a090b7212 */ /* 0x000fe400078efcff */
[----:B------:R-:W-:Y:S02]  /*00c0*/  SGXT R8, R8, 0x1 ;  /* 0x000000010808781a */ /* 0x000fe40000000200 */
[----:B------:R-:W-:-:S02]  /*00d0*/  SHF.L.U32 R6, R0, 0x1, RZ ;  /* 0x0000000100067819 */ /* 0x000fc400000006ff */
[----:B------:R-:W-:Y:S02]  /*00e0*/  LEA.HI R7, R8, R11, RZ, 0x2 ;  /* 0x0000000b08077211 */ /* 0x000fe400078f10ff */
[----:B------:R-:W-:Y:S02]  /*00f0*/  LOP3.LUT R6, R6, 0xe, RZ, 0xc0, !PT ;  /* 0x0000000e06067812 */ /* 0x000fe400078ec0ff */
[----:B------:R-:W-:Y:S02]  /*0100*/  ISETP.GE.AND P1, PT, R11, 0x10, PT ;  /* 0x000000100b00780c */ /* 0x000fe40003f26270 */
[----:B------:R-:W-:Y:S02]  /*0110*/  LOP3.LUT R12, R7, 0xfffffffc, RZ, 0xc0, !PT ;  /* 0xfffffffc070c7812 */ /* 0x000fe400078ec0ff */
[C---:B------:R-:W-:Y:S02]  /*0120*/  LEA R8, R11.reuse, R6, 0x4 ;  /* 0x000000060b087211 */ /* 0x040fe400078e20ff */
[----:B------:R-:W-:Y:S01]  /*0130*/  CS2R R6, SRZ ;  /* 0x0000000000067805 */ /* 0x000fe2000001ff00 */
[----:B------:R-:W-:Y:S01]  /*0140*/  IMAD.IADD R13, R11, 0x1, -R12 ;  /* 0x000000010b0d7824 */ /* 0x000fe200078e0a0c */
[----:B------:R-:W-:Y:S01]  /*0150*/  HFMA2.MMA R11, -RZ, RZ, 0, 0 ;  /* 0x00000000ff0b7435 */ /* 0x000fe200000001ff */
[----:B--2---:R-:W-:-:S04]  /*0160*/  IMAD.WIDE R2, R8, 0x4, R2 ;  /* 0x0000000408027825 */ /* 0x004fc800078e0202 */
[----:B----4-:R-:W-:Y:S01]  /*0170*/  IMAD.WIDE R12, R13, 0x4, R4 ;  /* 0x000000040d0c7825 */ /* 0x010fe200078e0204 */
[----:B------:R-:W2:Y:S04]  /*0180*/  @!P1 LDG.E.64 R6, desc[UR6][R2.64] ;  /* 0x0000000602069981 */ /* 0x000ea8000c1e1b00 */
[----:B------:R-:W3:Y:S01]  /*0190*/  @!P1 LDG.E.EL R11, desc[UR6][R12.64] ;  /* 0x000000060c0b9981 */ /* 0x000ee2000c2e1900 */
[----:B------:R-:W-:Y:S01]  /*01a0*/  CS2R R4, SRZ ;  /* 0x0000000000047805 */ /* 0x000fe2000001ff00 */
[----:B-----5:R-:W-:-:S05]  /*01b0*/  IMAD.WIDE R14, R8, 0x4, R14 ;  /* 0x00000004080e7825 */ /* 0x020fca00078e020e */
[----:B------:R1:W4:Y:S01]  /*01c0*/  @!P1 LDG.E.64 R4, desc[UR6][R14.64] ;  /* 0x000000060e049981 */ /* 0x000322000c1e1b00 */
[----:B------:R-:W5:Y:S01]  /*01d0*/  S2UR UR5, SR_CgaCtaId ;  /* 0x00000000000579c3 */ /* 0x000f620000008800 */
[----:B------:R-:W-:Y:S01]  /*01e0*/  UMOV UR4, 0x400 ;  /* 0x0000040000047882 */ /* 0x000fe20000000000 */
[----:B------:R-:W-:Y:S01]  /*01f0*/  IMAD.MOV.U32 R25, RZ, RZ, 0x3d800000 ;  /* 0x3d800000ff197424 */ /* 0x000fe200078e00ff */
[----:B------:R-:W-:Y:S01]  /*0200*/  LOP3.LUT P0, RZ, R0, 0x38, RZ, 0xc0, !PT ;  /* 0x0000003800ff7812 */ /* 0x000fe2000780c0ff */
[----:B-----5:R-:W-:-:S06]  /*0210*/  UPRMT UR4, UR5, 0x654, UR4 ;  /* 0x0000065405047896 */ /* 0x020fcc0008000004 */
[----:B------:R-:W-:Y:S02]  /*0220*/  LEA R19, R10, UR4, 0x2 ;  /* 0x000000040a137c11 */ /* 0x000fe4000f8e10ff */
[----:B--2---:R-:W-:Y:S02]  /*0230*/  SEL R6, R6, RZ, !P1 ;  /* 0x000000ff06067207 */ /* 0x004fe40004800000 */
[----:B------:R-:W-:-:S03]  /*0240*/  SEL R16, R7, RZ, !P1 ;  /* 0x000000ff07107207 */ /* 0x000fc60004800000 */
[--C-:B---3--:R-:W-:Y:S02]  /*0250*/  FADD R6, R6, R11.reuse ;  /* 0x0000000b06067221 */ /* 0x108fe40000000000 */
[----:B------:R-:W-:-:S04]  /*0260*/  FADD R7, R16, R11 ;  /* 0x0000000b10077221 */ /* 0x000fc80000000000 */
[----:B------:R-:W-:-:S05]  /*0270*/  FADD R11, R6, R7 ;  /* 0x00000007060b7221 */ /* 0x000fca0000000000 */
[----:B------:R-:W-:-:S05]  /*0280*/  FSEL R11, R11, RZ, !P1 ;  /* 0x000000ff0b0b7208 */ /* 0x000fca0004800000 */
[----:B------:R-:W2:Y:S02]  /*0290*/  SHFL.BFLY PT, R12, R11, 0x4, 0x1f ;  /* 0x0c801f000b0c7f89 */ /* 0x000ea400000e0000 */
[----:B--2---:R-:W-:-:S05]  /*02a0*/  FADD R12, R11, R12 ;  /* 0x0000000c0b0c7221 */ /* 0x004fca0000000000 */
[----:B------:R-:W2:Y:S02]  /*02b0*/  SHFL.BFLY PT, R13, R12, 0x2, 0x1f ;  /* 0x0c401f000c0d7f89 */ /* 0x000ea400000e0000 */
[----:B--2---:R-:W-:-:S05]  /*02c0*/  FADD R13, R12, R13 ;  /* 0x0000000d0c0d7221 */ /* 0x004fca0000000000 */
[----:B-1----:R-:W1:Y:S02]  /*02d0*/  SHFL.BFLY PT, R14, R13, 0x1, 0x1f ;  /* 0x0c201f000d0e7f89 */ /* 0x002e6400000e0000 */
[----:B-1----:R-:W-:-:S04]  /*02e0*/  FADD R20, R13, R14 ;  /* 0x0000000e0d147221 */ /* 0x002fc80000000000 */
[C---:B------:R-:W-:Y:S01]  /*02f0*/  FFMA R15, R20.reuse, -0.0625, R7 ;  /* 0xbd800000140f7823 */ /* 0x040fe20000000007 */
[----:B------:R-:W-:Y:S01]  /*0300*/  FFMA R14, R20, -0.0625, R6 ;  /* 0xbd800000140e7823 */ /* 0x000fe20000000006 */
[----:B------:R-:W-:Y:S02]  /*0310*/  STS [R19], R20 ;  /* 0x0000001413007388 */ /* 0x000fe40000000800 */
[----:B------:R-:W-:-:S04]  /*0320*/  FMUL R17, R15, R15 ;  /* 0x0000000f0f117220 */ /* 0x000fc80000400000 */
[----:B------:R-:W-:-:S05]  /*0330*/  FFMA R17, R14, R14, R17 ;  /* 0x0000000e0e117223 */ /* 0x000fca0000000011 */
[----:B------:R-:W-:-:S05]  /*0340*/  FSEL R17, R17, RZ, !P1 ;  /* 0x000000ff11117208 */ /* 0x000fca0004800000 */
[----:B------:R-:W1:Y:S02]  /*0350*/  SHFL.BFLY PT, R16, R17, 0x4, 0x1f ;  /* 0x0c801f0011107f89 */ /* 0x000e6400000e0000 */
[----:B-1----:R-:W-:-:S05]  /*0360*/  FADD R16, R17, R16 ;  /* 0x0000001011107221 */ /* 0x002fca0000000000 */
[----:B------:R-:W1:Y:S02]  /*0370*/  SHFL.BFLY PT, R11, R16, 0x2, 0x1f ;  /* 0x0c401f00100b7f89 */ /* 0x000e6400000e0000 */
[----:B-1----:R-:W-:Y:S01]  /*0380*/  FADD R12, R16, R11 ;  /* 0x0000000b100c7221 */ /* 0x002fe20000000000 */
[----:B------:R-:W-:Y:S01]  /*0390*/  LOP3.LUT R11, R0, 0x7, RZ, 0xc0, !PT ;  /* 0x00000007000b7812 */ /* 0x000fe200078ec0ff */
[----:B------:R-:W1:Y:S03]  /*03a0*/  LDC.64 R16, c[0x0][0x230] ;  /* 0x00008c00ff107b82 */ /* 0x000e660000000a00 */
[----:B------:R-:W-:-:S05]  /*03b0*/  LEA R21, R11, UR4, 0x2 ;  /* 0x000000040b157c11 */ /* 0x000fca000f8e10ff */
[----:B------:R-:W-:Y:S08]  /*03c0*/  BAR.SYNC.DEFER_BLOCKING 0x0 ;  /* 0x0000000000007b1d */ /* 0x000ff00000010000 */
[----:B------:R-:W2:Y:S01]  /*03d0*/  LDC.64 R10, c[0x0][0x228] ;  /* 0x00008a00ff0a7b82 */ /* 0x000ea20000000a00 */
[----:B------:R-:W3:Y:S01]  /*03e0*/  SHFL.BFLY PT, R13, R12, 0x1, 0x1f ;  /* 0x0c201f000c0d7f89 */ /* 0x000ee200000e0000 */
[----:B-1----:R-:W-:-:S03]  /*03f0*/  IMAD.WIDE R16, R8, 0x4, R16 ;  /* 0x0000000408107825 */ /* 0x002fc600078e0210 */
[----:B------:R-:W-:Y:S01]  /*0400*/  LDS R18, [R21] ;  /* 0x0000000015127984 */ /* 0x000fe20000000800 */
[----:B---3--:R-:W-:Y:S02]  /*0410*/  FADD R22, R12, R13 ;  /* 0x0000000d0c167221 */ /* 0x008fe40000000000 */
[----:B------:R-:W-:Y:S02]  /*0420*/  BAR.SYNC.DEFER_BLOCKING 0x0 ;  /* 0x0000000000007b1d */ /* 0x000fe40000010000 */
[----:B------:R-:W-:-:S06]  /*0430*/  FFMA R24, R22, R25, 9.9999997473787516356e-06 ;  /* 0x3727c5ac16187423 */ /* 0x000fcc0000000019 */
[----:B------:R-:W1:Y:S01]  /*0440*/  LDC.64 R12, c[0x0][0x238] ;  /* 0x00008e00ff0c7b82 */ /* 0x000e620000000a00 */
[----:B------:R-:W3:Y:S01]  /*0450*/  MUFU.RSQ R24, R24 ;  /* 0x0000001800187308 */ /* 0x000ee20000001400 */
[----:B------:R5:W-:Y:S06]  /*0460*/  STS [R19], R22 ;  /* 0x0000001613007388 */ /* 0x000bec0000000800 */
[----:B------:R-:W-:Y:S01]  /*0470*/  BAR.SYNC.DEFER_BLOCKING 0x0 ;  /* 0x0000000000007b1d */ /* 0x000fe20000010000 */
[----:B-----5:R-:W-:Y:S02]  /*0480*/  LOP3.LUT R19, R9, 0x7, R0, 0xf8, !PT ;  /* 0x0000000709137812 */ /* 0x020fe400078ef800 */
[----:B----4-:R-:W-:-:S02]  /*0490*/  SEL R9, R4, RZ, !P1 ;  /* 0x000000ff04097207 */ /* 0x010fc40004800000 */
[C---:B------:R-:W-:Y:S01]  /*04a0*/  ISETP.LT.AND P0, PT, R19.reuse, 0x10, !P0 ;  /* 0x000000101300780c */ /* 0x040fe20004701270 */
[----:B-1----:R-:W-:Y:S01]  /*04b0*/  IMAD.WIDE R12, R19, 0x4, R12 ;  /* 0x00000004130c7825 */ /* 0x002fe200078e020c */
[----:B------:R-:W-:-:S03]  /*04c0*/  SEL R0, R5, RZ, !P1 ;  /* 0x000000ff05007207 */ /* 0x000fc60004800000 */
[----:B---3--:R-:W-:Y:S01]  /*04d0*/  FFMA R14, R14, R24, R9 ;  /* 0x000000180e0e7223 */ /* 0x008fe20000000009 */
[----:B--2---:R-:W-:-:S04]  /*04e0*/  IMAD.WIDE R10, R19, 0x4, R10 ;  /* 0x00000004130a7825 */ /* 0x004fc800078e020a */
[----:B------:R-:W-:Y:S01]  /*04f0*/  FFMA R15, R15, R24, R0 ;  /* 0x000000180f0f7223 */ /* 0x000fe20000000000 */
[----:B------:R-:W1:Y:S04]  /*0500*/  LDS R23, [R21] ;  /* 0x0000000015177984 */ /* 0x000e680000000800 */
[----:B------:R2:W-:Y:S04]  /*0510*/  @!P1 STG.E.64 desc[UR6][R2.64], R6 ;  /* 0x0000000602009986 */ /* 0x0005e8000c101b06 */
[----:B------:R2:W-:Y:S01]  /*0520*/  @!P1 STG.E.64 desc[UR6][R16.64], R14 ;  /* 0x0000000e10009986 */ /* 0x0005e2000c101b06 */
[----:B-1----:R-:W-:-:S06]  /*0530*/  FFMA R23, R23, R25, 9.9999997473787516356e-06 ;  /* 0x3727c5ac17177423 */ /* 0x002fcc0000000019 */
[----:B------:R-:W1:Y:S02]  /*0540*/  MUFU.RSQ R23, R23 ;  /* 0x0000001700177308 */ /* 0x000e640000001400 */
[----:B-1----:R2:W-:Y:S01]  /*0550*/  @P0 STG.E desc[UR6][R12.64], R23 ;  /* 0x000000170c000986 */ /* 0x0025e2000c101906 */
[----:B------:R-:W-:Y:S05]  /*0560*/  @!P0 EXIT ;  /* 0x000000000000894d */ /* 0x000fea0003800000 */
[----:B--2---:R-:W-:-:S05]  /*0570*/  FMUL R3, R18, 0.0625 ;  /* 0x3d80000012037820 */ /* 0x004fca0000400000 */
[----:B------:R-:W-:Y:S01]  /*0580*/  STG.E desc[UR6][R10.64], R3 ;  /* 0x000000030a007986 */ /* 0x000fe2000c101906 */
[----:B------:R-:W-:Y:S05]  /*0590*/  EXIT ;  /* 0x000000000000794d */ /* 0x000fea0003800000 */
.L_x_0:
[----:B------:R-:W-:-:S00]  /*05a0*/  BRA `(.L_x_0) ;  /* 0xfffffffc00fc7947 */ /* 0x000fc0000383ffff */
[----:B------:R-:W-:-:S00]  /*05b0*/  NOP ;  /* 0x0000000000007918 */ /* 0x000fc00000000000 */
        /* <DEDUP_REMOVED lines=12> */
.L_x_1:


//--------------------- .nv.global.init           --------------------------
	.section	.nv.global.init,"aw",@progbits
.nv.global.init:
	.type		_$_str,@object
	.size		_$_str,(.L_0 - _$_str)
_$_str:
        /*0000*/ 	.byte	0x5f, 0x5f, 0x43, 0x55, 0x44, 0x41, 0x5f, 0x46, 0x54, 0x5a, 0x00
.L_0:


//--------------------- .nv.shared.triton_per_fused__native_batch_norm_legit_add_convolution_4 --------------------------
	.section	.nv.shared.triton_per_fused__native_batch_norm_legit_add_convolution_4,"aw",@nobits
	.sectionflags	@""
	.align	16
	.zero		1024


//--------------------- .nv.constant0.triton_per_fused__native_batch_norm_legit_add_convolution_4 --------------------------
	.section	.nv.constant0.triton_per_fused__native_batch_norm_legit_add_convolution_4,"a",@progbits
	.sectionflags	@""
	.align	4
.nv.constant0.triton_per_fused__native_batch_norm_legit_add_convolution_4:
	.zero		584
